//
// Generated by NVIDIA NVVM Compiler
//
// Compiler Build ID: CL-36424714
// Cuda compilation tools, release 13.0, V13.0.88
// Based on NVVM 20.0.0
//

.version 9.0
.target sm_100
.address_size 64

	// .globl	_Z12jacobikernelPfS_S_iifff
// _ZZ12jacobikernelPfS_S_iifffE8mychange has been demoted
// _ZZ15reductionkernelPfiE8mychange has been demoted

.visible .entry _Z12jacobikernelPfS_S_iifff(
	.param .u64 .ptr .align 1 _Z12jacobikernelPfS_S_iifff_param_0,
	.param .u64 .ptr .align 1 _Z12jacobikernelPfS_S_iifff_param_1,
	.param .u64 .ptr .align 1 _Z12jacobikernelPfS_S_iifff_param_2,
	.param .u32 _Z12jacobikernelPfS_S_iifff_param_3,
	.param .u32 _Z12jacobikernelPfS_S_iifff_param_4,
	.param .f32 _Z12jacobikernelPfS_S_iifff_param_5,
	.param .f32 _Z12jacobikernelPfS_S_iifff_param_6,
	.param .f32 _Z12jacobikernelPfS_S_iifff_param_7
)
{
	.reg .pred 	%p<8>;
	.reg .b32 	%r<32>;
	.reg .b32 	%f<30>;
	.reg .b64 	%rd<19>;
	// demoted variable
	.shared .align 4 .b8 _ZZ12jacobikernelPfS_S_iifffE8mychange[1024];
	ld.param.u64 	%rd4, [_Z12jacobikernelPfS_S_iifff_param_0];
	ld.param.u64 	%rd5, [_Z12jacobikernelPfS_S_iifff_param_1];
	ld.param.u64 	%rd3, [_Z12jacobikernelPfS_S_iifff_param_2];
	ld.param.u32 	%r16, [_Z12jacobikernelPfS_S_iifff_param_3];
	ld.param.u32 	%r15, [_Z12jacobikernelPfS_S_iifff_param_4];
	ld.param.f32 	%f1, [_Z12jacobikernelPfS_S_iifff_param_5];
	ld.param.f32 	%f2, [_Z12jacobikernelPfS_S_iifff_param_6];
	ld.param.f32 	%f3, [_Z12jacobikernelPfS_S_iifff_param_7];
	cvta.to.global.u64 	%rd1, %rd5;
	cvta.to.global.u64 	%rd2, %rd4;
	mov.u32 	%r1, %tid.x;
	mov.u32 	%r2, %tid.y;
	mov.u32 	%r3, %ctaid.x;
	mov.u32 	%r4, %ntid.x;
	mad.lo.s32 	%r18, %r3, %r4, %r1;
	add.s32 	%r5, %r18, 1;
	mov.u32 	%r6, %ctaid.y;
	mov.u32 	%r7, %ntid.y;
	mad.lo.s32 	%r19, %r6, %r7, %r2;
	add.s32 	%r9, %r19, 1;
	add.s32 	%r20, %r15, -1;
	setp.ge.s32 	%p1, %r5, %r20;
	add.s32 	%r21, %r16, -1;
	setp.ge.s32 	%p2, %r9, %r21;
	or.pred  	%p3, %p1, %p2;
	@%p3 bra 	$L__BB0_2;
	mad.lo.s32 	%r22, %r15, %r9, %r5;
	mul.wide.s32 	%rd6, %r22, 4;
	add.s64 	%rd7, %rd2, %rd6;
	ld.global.f32 	%f4, [%rd7];
	ld.global.f32 	%f5, [%rd7+-4];
	mad.lo.s32 	%r23, %r15, %r19, %r5;
	mul.wide.s32 	%rd8, %r23, 4;
	add.s64 	%rd9, %rd2, %rd8;
	ld.global.f32 	%f6, [%rd9];
	add.f32 	%f7, %f5, %f6;
	ld.global.f32 	%f8, [%rd7+4];
	add.f32 	%f9, %f7, %f8;
	mul.wide.s32 	%rd10, %r15, 4;
	add.s64 	%rd11, %rd7, %rd10;
	ld.global.f32 	%f10, [%rd11];
	add.f32 	%f11, %f9, %f10;
	mul.f32 	%f12, %f2, %f11;
	fma.rn.f32 	%f13, %f1, %f4, %f12;
	ld.global.f32 	%f14, [%rd9+-4];
	ld.global.f32 	%f15, [%rd11+-4];
	add.f32 	%f16, %f14, %f15;
	ld.global.f32 	%f17, [%rd9+4];
	add.f32 	%f18, %f16, %f17;
	ld.global.f32 	%f19, [%rd11+4];
	add.f32 	%f20, %f18, %f19;
	fma.rn.f32 	%f21, %f3, %f20, %f13;
	add.s64 	%rd12, %rd1, %rd6;
	st.global.f32 	[%rd12], %f21;
$L__BB0_2:
	mad.lo.s32 	%r10, %r4, %r2, %r1;
	mad.lo.s32 	%r24, %r15, %r9, %r5;
	mul.wide.s32 	%rd13, %r24, 4;
	add.s64 	%rd14, %rd1, %rd13;
	ld.global.f32 	%f22, [%rd14];
	add.s64 	%rd15, %rd2, %rd13;
	ld.global.f32 	%f23, [%rd15];
	sub.f32 	%f24, %f22, %f23;
	abs.f32 	%f25, %f24;
	shl.b32 	%r25, %r10, 2;
	mov.u32 	%r26, _ZZ12jacobikernelPfS_S_iifffE8mychange;
	add.s32 	%r11, %r26, %r25;
	st.shared.f32 	[%r11], %f25;
	bar.sync 	0;
	mul.lo.s32 	%r31, %r4, %r7;
	setp.lt.u32 	%p4, %r31, 2;
	@%p4 bra 	$L__BB0_6;
$L__BB0_3:
	shr.u32 	%r14, %r31, 1;
	setp.ge.u32 	%p5, %r10, %r14;
	@%p5 bra 	$L__BB0_5;
	ld.shared.f32 	%f26, [%r11];
	shl.b32 	%r27, %r14, 2;
	add.s32 	%r28, %r11, %r27;
	ld.shared.f32 	%f27, [%r28];
	max.f32 	%f28, %f26, %f27;
	st.shared.f32 	[%r11], %f28;
$L__BB0_5:
	bar.sync 	0;
	setp.gt.u32 	%p6, %r31, 3;
	mov.u32 	%r31, %r14;
	@%p6 bra 	$L__BB0_3;
$L__BB0_6:
	setp.ne.s32 	%p7, %r10, 0;
	@%p7 bra 	$L__BB0_8;
	ld.shared.f32 	%f29, [_ZZ12jacobikernelPfS_S_iifffE8mychange];
	mov.u32 	%r29, %nctaid.x;
	mad.lo.s32 	%r30, %r29, %r6, %r3;
	cvta.to.global.u64 	%rd16, %rd3;
	mul.wide.u32 	%rd17, %r30, 4;
	add.s64 	%rd18, %rd16, %rd17;
	st.global.f32 	[%rd18], %f29;
$L__BB0_8:
	ret;

}
	// .globl	_Z15reductionkernelPfi
.visible .entry _Z15reductionkernelPfi(
	.param .u64 .ptr .align 1 _Z15reductionkernelPfi_param_0,
	.param .u32 _Z15reductionkernelPfi_param_1
)
{
	.reg .pred 	%p<8>;
	.reg .b32 	%r<16>;
	.reg .b32 	%f<15>;
	.reg .b64 	%rd<7>;
	// demoted variable
	.shared .align 4 .b8 _ZZ15reductionkernelPfiE8mychange[1024];
	ld.param.u64 	%rd2, [_Z15reductionkernelPfi_param_0];
	ld.param.u32 	%r8, [_Z15reductionkernelPfi_param_1];
	cvta.to.global.u64 	%rd1, %rd2;
	mov.u32 	%r1, %tid.x;
	setp.ge.s32 	%p1, %r1, %r8;
	mov.f32 	%f14, 0f00000000;
	@%p1 bra 	$L__BB1_2;
	mul.wide.u32 	%rd3, %r1, 4;
	add.s64 	%rd4, %rd1, %rd3;
	ld.global.f32 	%f14, [%rd4];
$L__BB1_2:
	mov.u32 	%r15, %ntid.x;
	setp.gt.s32 	%p2, %r15, %r8;
	@%p2 bra 	$L__BB1_5;
	mov.u32 	%r14, %r15;
$L__BB1_4:
	add.s32 	%r9, %r14, %r1;
	mul.wide.s32 	%rd5, %r9, 4;
	add.s64 	%rd6, %rd1, %rd5;
	ld.global.f32 	%f7, [%rd6];
	max.f32 	%f14, %f14, %f7;
	add.s32 	%r14, %r14, %r15;
	setp.le.s32 	%p3, %r14, %r8;
	@%p3 bra 	$L__BB1_4;
$L__BB1_5:
	shl.b32 	%r10, %r1, 2;
	mov.u32 	%r11, _ZZ15reductionkernelPfiE8mychange;
	add.s32 	%r5, %r11, %r10;
	st.shared.f32 	[%r5], %f14;
	bar.sync 	0;
	setp.lt.u32 	%p4, %r15, 2;
	@%p4 bra 	$L__BB1_9;
$L__BB1_6:
	shr.u32 	%r7, %r15, 1;
	setp.ge.u32 	%p5, %r1, %r7;
	@%p5 bra 	$L__BB1_8;
	ld.shared.f32 	%f8, [%r5];
	shl.b32 	%r12, %r7, 2;
	add.s32 	%r13, %r5, %r12;
	ld.shared.f32 	%f9, [%r13];
	max.f32 	%f10, %f8, %f9;
	st.shared.f32 	[%r5], %f10;
$L__BB1_8:
	bar.sync 	0;
	setp.gt.u32 	%p6, %r15, 3;
	mov.u32 	%r15, %r7;
	@%p6 bra 	$L__BB1_6;
$L__BB1_9:
	setp.ne.s32 	%p7, %r1, 0;
	@%p7 bra 	$L__BB1_11;
	ld.shared.f32 	%f11, [_ZZ15reductionkernelPfiE8mychange];
	st.global.f32 	[%rd1], %f11;
$L__BB1_11:
	ret;

}


// ===== COMPILED SASS (sm_100) =====

	.target	sm_100

	.elftype	@"ET_EXEC"


//--------------------- .note.nv.tkinfo           --------------------------
	.section	.note.nv.tkinfo,"",@"SHT_NOTE"
	.sectionflags	@"SHF_NOTE_NV_TKINFO"
	.tkinfo
        /*0018*/ 	.word	0x00000002
        /*0030*/ 	.string	""
        /*0030*/ 	.string	"ptxas"
        /*0030*/ 	.string	"Cuda compilation tools, release 13.0, V13.0.88"
        /*0030*/ 	.string	"Build cuda_13.0.r13.0/compiler.36424714_0"
        /*0030*/ 	.string	"-arch sm_100 -m 64 "



//--------------------- .note.nv.cuinfo           --------------------------
	.section	.note.nv.cuinfo,"",@"SHT_NOTE"
	.sectionflags	@"SHF_NOTE_NV_CUINFO"
        /*0018*/ 	.short	0x0002
        /*001a*/ 	.short	0x0064
        /*001c*/ 	.short	0x0082
	.zero		2


//--------------------- .nv.info                  --------------------------
	.section	.nv.info,"",@"SHT_CUDA_INFO"
	.align	4


	//----- nvinfo : EIATTR_REGCOUNT
	.align		4
        /*0000*/ 	.byte	0x04, 0x2f
        /*0002*/ 	.short	(.L_1 - .L_0)
	.align		4
.L_0:
        /*0004*/ 	.word	index@(_Z12jacobikernelPfS_S_iifff)
        /*0008*/ 	.word	0x00000020


	//----- nvinfo : EIATTR_FRAME_SIZE
	.align		4
.L_1:
        /*000c*/ 	.byte	0x04, 0x11
        /*000e*/ 	.short	(.L_3 - .L_2)
	.align		4
.L_2:
        /*0010*/ 	.word	index@(_Z12jacobikernelPfS_S_iifff)
        /*0014*/ 	.word	0x00000000


	//----- nvinfo : EIATTR_REGCOUNT
	.align		4
.L_3:
        /*0018*/ 	.byte	0x04, 0x2f
        /*001a*/ 	.short	(.L_5 - .L_4)
	.align		4
.L_4:
        /*001c*/ 	.word	index@(_Z15reductionkernelPfi)
        /*0020*/ 	.word	0x0000000b


	//----- nvinfo : EIATTR_FRAME_SIZE
	.align		4
.L_5:
        /*0024*/ 	.byte	0x04, 0x11
        /*0026*/ 	.short	(.L_7 - .L_6)
	.align		4
.L_6:
        /*0028*/ 	.word	index@(_Z15reductionkernelPfi)
        /*002c*/ 	.word	0x00000000


	//----- nvinfo : EIATTR_MIN_STACK_SIZE
	.align		4
.L_7:
        /*0030*/ 	.byte	0x04, 0x12
        /*0032*/ 	.short	(.L_9 - .L_8)
	.align		4
.L_8:
        /*0034*/ 	.word	index@(_Z15reductionkernelPfi)
        /*0038*/ 	.word	0x00000000


	//----- nvinfo : EIATTR_MIN_STACK_SIZE
	.align		4
.L_9:
        /*003c*/ 	.byte	0x04, 0x12
        /*003e*/ 	.short	(.L_11 - .L_10)
	.align		4
.L_10:
        /*0040*/ 	.word	index@(_Z12jacobikernelPfS_S_iifff)
        /*0044*/ 	.word	0x00000000
.L_11:


//--------------------- .nv.compat                --------------------------
	.section	.nv.compat,"",@"SHT_CUDA_COMPAT_INFO"
	.align	4
        /*0000*/ 	.byte	0x02, 0x09, 0x00, 0x00, 0x02, 0x02, 0x01, 0x00, 0x02, 0x05, 0x05, 0x00, 0x03, 0x07, 0x01, 0x01
        /*0010*/ 	.byte	0x02, 0x03, 0x00, 0x00, 0x02, 0x06, 0x01, 0x00, 0x04, 0x0b, 0x08, 0x00, 0x09, 0x00, 0x00, 0x00
        /*0020*/ 	.byte	0x00, 0x00, 0x00, 0x00


//--------------------- .nv.info._Z15reductionkernelPfi --------------------------
	.section	.nv.info._Z15reductionkernelPfi,"",@"SHT_CUDA_INFO"
	.sectionflags	@""
	.align	4


	//----- nvinfo : EIATTR_CUDA_API_VERSION
	.align		4
        /*0000*/ 	.byte	0x04, 0x37
        /*0002*/ 	.short	(.L_13 - .L_12)
.L_12:
        /*0004*/ 	.word	0x00000082


	//----- nvinfo : EIATTR_KPARAM_INFO
	.align		4
.L_13:
        /*0008*/ 	.byte	0x04, 0x17
        /*000a*/ 	.short	(.L_15 - .L_14)
.L_14:
        /*000c*/ 	.word	0x00000000
        /*0010*/ 	.short	0x0001
        /*0012*/ 	.short	0x0008
        /*0014*/ 	.byte	0x00, 0xf0, 0x11, 0x00


	//----- nvinfo : EIATTR_KPARAM_INFO
	.align		4
.L_15:
        /*0018*/ 	.byte	0x04, 0x17
        /*001a*/ 	.short	(.L_17 - .L_16)
.L_16:
        /*001c*/ 	.word	0x00000000
        /*0020*/ 	.short	0x0000
        /*0022*/ 	.short	0x0000
        /*0024*/ 	.byte	0x00, 0xf5, 0x21, 0x00


	//----- nvinfo : EIATTR_SPARSE_MMA_MASK
	.align		4
.L_17:
        /*0028*/ 	.byte	0x03, 0x50
        /*002a*/ 	.short	0x0000


	//----- nvinfo : EIATTR_MAXREG_COUNT
	.align		4
        /*002c*/ 	.byte	0x03, 0x1b
        /*002e*/ 	.short	0x00ff


	//----- nvinfo : EIATTR_NUM_BARRIERS
	.align		4
        /*0030*/ 	.byte	0x02, 0x4c
        /*0032*/ 	.byte	0x01
	.zero		1


	//----- nvinfo : EIATTR_MERCURY_ISA_VERSION
	.align		4
        /*0034*/ 	.byte	0x03, 0x5f
        /*0036*/ 	.short	0x0101


	//----- nvinfo : EIATTR_VRC_CTA_INIT_COUNT
	.align		4
        /*0038*/ 	.byte	0x02, 0x4a
	.zero		1
	.zero		1


	//----- nvinfo : EIATTR_EXIT_INSTR_OFFSETS
	.align		4
        /*003c*/ 	.byte	0x04, 0x1c
        /*003e*/ 	.short	(.L_19 - .L_18)


	//   ....[0]....
.L_18:
        /*0040*/ 	.word	0x000002d0


	//   ....[1]....
        /*0044*/ 	.word	0x00000340


	//----- nvinfo : EIATTR_CRS_STACK_SIZE
	.align		4
.L_19:
        /*0048*/ 	.byte	0x04, 0x1e
        /*004a*/ 	.short	(.L_21 - .L_20)
.L_20:
        /*004c*/ 	.word	0x00000000


	//----- nvinfo : EIATTR_CBANK_PARAM_SIZE
	.align		4
.L_21:
        /*0050*/ 	.byte	0x03, 0x19
        /*0052*/ 	.short	0x000c


	//----- nvinfo : EIATTR_PARAM_CBANK
	.align		4
        /*0054*/ 	.byte	0x04, 0x0a
        /*0056*/ 	.short	(.L_23 - .L_22)
	.align		4
.L_22:
        /*0058*/ 	.word	index@(.nv.constant0._Z15reductionkernelPfi)
        /*005c*/ 	.short	0x0380
        /*005e*/ 	.short	0x000c


	//----- nvinfo : EIATTR_SW_WAR
	.align		4
.L_23:
        /*0060*/ 	.byte	0x04, 0x36
        /*0062*/ 	.short	(.L_25 - .L_24)
.L_24:
        /*0064*/ 	.word	0x00000008
.L_25:


//--------------------- .nv.info._Z12jacobikernelPfS_S_iifff --------------------------
	.section	.nv.info._Z12jacobikernelPfS_S_iifff,"",@"SHT_CUDA_INFO"
	.sectionflags	@""
	.align	4


	//----- nvinfo : EIATTR_CUDA_API_VERSION
	.align		4
        /*0000*/ 	.byte	0x04, 0x37
        /*0002*/ 	.short	(.L_27 - .L_26)
.L_26:
        /*0004*/ 	.word	0x00000082


	//----- nvinfo : EIATTR_KPARAM_INFO
	.align		4
.L_27:
        /*0008*/ 	.byte	0x04, 0x17
        /*000a*/ 	.short	(.L_29 - .L_28)
.L_28:
        /*000c*/ 	.word	0x00000000
        /*0010*/ 	.short	0x0007
        /*0012*/ 	.short	0x0028
        /*0014*/ 	.byte	0x00, 0xf0, 0x11, 0x00


	//----- nvinfo : EIATTR_KPARAM_INFO
	.align		4
.L_29:
        /*0018*/ 	.byte	0x04, 0x17
        /*001a*/ 	.short	(.L_31 - .L_30)
.L_30:
        /*001c*/ 	.word	0x00000000
        /*0020*/ 	.short	0x0006
        /*0022*/ 	.short	0x0024
        /*0024*/ 	.byte	0x00, 0xf0, 0x11, 0x00


	//----- nvinfo : EIATTR_KPARAM_INFO
	.align		4
.L_31:
        /*0028*/ 	.byte	0x04, 0x17
        /*002a*/ 	.short	(.L_33 - .L_32)
.L_32:
        /*002c*/ 	.word	0x00000000
        /*0030*/ 	.short	0x0005
        /*0032*/ 	.short	0x0020
        /*0034*/ 	.byte	0x00, 0xf0, 0x11, 0x00


	//----- nvinfo : EIATTR_KPARAM_INFO
	.align		4
.L_33:
        /*0038*/ 	.byte	0x04, 0x17
        /*003a*/ 	.short	(.L_35 - .L_34)
.L_34:
        /*003c*/ 	.word	0x00000000
        /*0040*/ 	.short	0x0004
        /*0042*/ 	.short	0x001c
        /*0044*/ 	.byte	0x00, 0xf0, 0x11, 0x00


	//----- nvinfo : EIATTR_KPARAM_INFO
	.align		4
.L_35:
        /*0048*/ 	.byte	0x04, 0x17
        /*004a*/ 	.short	(.L_37 - .L_36)
.L_36:
        /*004c*/ 	.word	0x00000000
        /*0050*/ 	.short	0x0003
        /*0052*/ 	.short	0x0018
        /*0054*/ 	.byte	0x00, 0xf0, 0x11, 0x00


	//----- nvinfo : EIATTR_KPARAM_INFO
	.align		4
.L_37:
        /*0058*/ 	.byte	0x04, 0x17
        /*005a*/ 	.short	(.L_39 - .L_38)
.L_38:
        /*005c*/ 	.word	0x00000000
        /*0060*/ 	.short	0x0002
        /*0062*/ 	.short	0x0010
        /*0064*/ 	.byte	0x00, 0xf5, 0x21, 0x00


	//----- nvinfo : EIATTR_KPARAM_INFO
	.align		4
.L_39:
        /*0068*/ 	.byte	0x04, 0x17
        /*006a*/ 	.short	(.L_41 - .L_40)
.L_40:
        /*006c*/ 	.word	0x00000000
        /*0070*/ 	.short	0x0001
        /*0072*/ 	.short	0x0008
        /*0074*/ 	.byte	0x00, 0xf5, 0x21, 0x00


	//----- nvinfo : EIATTR_KPARAM_INFO
	.align		4
.L_41:
        /*0078*/ 	.byte	0x04, 0x17
        /*007a*/ 	.short	(.L_43 - .L_42)
.L_42:
        /*007c*/ 	.word	0x00000000
        /*0080*/ 	.short	0x0000
        /*0082*/ 	.short	0x0000
        /*0084*/ 	.byte	0x00, 0xf5, 0x21, 0x00


	//----- nvinfo : EIATTR_SPARSE_MMA_MASK
	.align		4
.L_43:
        /*0088*/ 	.byte	0x03, 0x50
        /*008a*/ 	.short	0x0000


	//----- nvinfo : EIATTR_MAXREG_COUNT
	.align		4
        /*008c*/ 	.byte	0x03, 0x1b
        /*008e*/ 	.short	0x00ff


	//----- nvinfo : EIATTR_NUM_BARRIERS
	.align		4
        /*0090*/ 	.byte	0x02, 0x4c
        /*0092*/ 	.byte	0x01
	.zero		1


	//----- nvinfo : EIATTR_MERCURY_ISA_VERSION
	.align		4
        /*0094*/ 	.byte	0x03, 0x5f
        /*0096*/ 	.short	0x0101


	//----- nvinfo : EIATTR_VRC_CTA_INIT_COUNT
	.align		4
        /*0098*/ 	.byte	0x02, 0x4a
	.zero		1
	.zero		1


	//----- nvinfo : EIATTR_EXIT_INSTR_OFFSETS
	.align		4
        /*009c*/ 	.byte	0x04, 0x1c
        /*009e*/ 	.short	(.L_45 - .L_44)


	//   ....[0]....
.L_44:
        /*00a0*/ 	.word	0x00000500


	//   ....[1]....
        /*00a4*/ 	.word	0x000005a0


	//----- nvinfo : EIATTR_CRS_STACK_SIZE
	.align		4
.L_45:
        /*00a8*/ 	.byte	0x04, 0x1e
        /*00aa*/ 	.short	(.L_47 - .L_46)
.L_46:
        /*00ac*/ 	.word	0x00000000


	//----- nvinfo : EIATTR_CBANK_PARAM_SIZE
	.align		4
.L_47:
        /*00b0*/ 	.byte	0x03, 0x19
        /*00b2*/ 	.short	0x002c


	//----- nvinfo : EIATTR_PARAM_CBANK
	.align		4
        /*00b4*/ 	.byte	0x04, 0x0a
        /*00b6*/ 	.short	(.L_49 - .L_48)
	.align		4
.L_48:
        /*00b8*/ 	.word	index@(.nv.constant0._Z12jacobikernelPfS_S_iifff)
        /*00bc*/ 	.short	0x0380
        /*00be*/ 	.short	0x002c


	//----- nvinfo : EIATTR_SW_WAR
	.align		4
.L_49:
        /*00c0*/ 	.byte	0x04, 0x36
        /*00c2*/ 	.short	(.L_51 - .L_50)
.L_50:
        /*00c4*/ 	.word	0x00000008
.L_51:


//--------------------- .nv.callgraph             --------------------------
	.section	.nv.callgraph,"",@"SHT_CUDA_CALLGRAPH"
	.align	4
	.sectionentsize	8
	.align		4
        /*0000*/ 	.word	0x00000000
	.align		4
        /*0004*/ 	.word	0xffffffff
	.align		4
        /*0008*/ 	.word	0x00000000
	.align		4
        /*000c*/ 	.word	0xfffffffe
	.align		4
        /*0010*/ 	.word	0x00000000
	.align		4
        /*0014*/ 	.word	0xfffffffd
	.align		4
        /*0018*/ 	.word	0x00000000
	.align		4
        /*001c*/ 	.word	0xfffffffc


//--------------------- .text._Z15reductionkernelPfi --------------------------
	.section	.text._Z15reductionkernelPfi,"ax",@progbits
	.align	128
        .global         _Z15reductionkernelPfi
        .type           _Z15reductionkernelPfi,@function
        .size           _Z15reductionkernelPfi,(.L_x_12 - _Z15reductionkernelPfi)
        .other          _Z15reductionkernelPfi,@"STO_CUDA_ENTRY STV_DEFAULT"
_Z15reductionkernelPfi:
.text._Z15reductionkernelPfi:
[----:B------:R-:W-:Y:S01]  /*0000*/  LDC R1, c[0x0][0x37c] ;  /* 0x0000df00ff017b82 */ /* 0x000fe20000000800 */
[----:B------:R-:W0:Y:S01]  /*0010*/  S2R R8, SR_TID.X ;  /* 0x0000000000087919 */ /* 0x000e220000002100 */
[----:B------:R-:W0:Y:S01]  /*0020*/  LDCU UR5, c[0x0][0x388] ;  /* 0x00007100ff0577ac */ /* 0x000e220008000800 */
[----:B------:R-:W-:Y:S01]  /*0030*/  BSSY.RECONVERGENT B0, `(.L_x_0) ;  /* 0x0000008000007945 */ /* 0x000fe20003800200 */
[----:B------:R-:W-:Y:S01]  /*0040*/  IMAD.MOV.U32 R0, RZ, RZ, RZ ;  /* 0x000000ffff007224 */ /* 0x000fe200078e00ff */
[----:B------:R-:W1:Y:S01]  /*0050*/  LDCU.64 UR6, c[0x0][0x358] ;  /* 0x00006b00ff0677ac */ /* 0x000e620008000a00 */
[----:B0-----:R-:W-:-:S13]  /*0060*/  ISETP.GE.AND P0, PT, R8, UR5, PT ;  /* 0x0000000508007c0c */ /* 0x001fda000bf06270 */
[----:B-1----:R-:W-:Y:S05]  /*0070*/  @P0 BRA `(.L_x_1) ;  /* 0x00000000000c0947 */ /* 0x002fea0003800000 */
[----:B------:R-:W0:Y:S02]  /*0080*/  LDC.64 R2, c[0x0][0x380] ;  /* 0x0000e000ff027b82 */ /* 0x000e240000000a00 */
[----:B0-----:R-:W-:-:S05]  /*0090*/  IMAD.WIDE.U32 R2, R8, 0x4, R2 ;  /* 0x0000000408027825 */ /* 0x001fca00078e0002 */
[----:B------:R0:W5:Y:S02]  /*00a0*/  LDG.E R0, desc[UR6][R2.64] ;  /* 0x0000000602007981 */ /* 0x000164000c1e1900 */
.L_x_1:
[----:B------:R-:W-:Y:S05]  /*00b0*/  BSYNC.RECONVERGENT B0 ;  /* 0x0000000000007941 */ /* 0x000fea0003800200 */
.L_x_0:
[----:B------:R-:W1:Y:S02]  /*00c0*/  LDCU UR4, c[0x0][0x360] ;  /* 0x00006c00ff0477ac */ /* 0x000e640008000800 */
[----:B-1----:R-:W-:Y:S02]  /*00d0*/  UISETP.GT.AND UP0, UPT, UR4, UR5, UPT ;  /* 0x000000050400728c */ /* 0x002fe4000bf04270 */
[----:B------:R-:W-:-:S07]  /*00e0*/  IMAD.U32 R6, RZ, RZ, UR4 ;  /* 0x00000004ff067e24 */ /* 0x000fce000f8e00ff */
[----:B------:R-:W-:Y:S05]  /*00f0*/  BRA.U UP0, `(.L_x_2) ;  /* 0x0000000100247547 */ /* 0x000fea000b800000 */
[----:B------:R-:W1:Y:S01]  /*0100*/  LDC.64 R4, c[0x0][0x380] ;  /* 0x0000e000ff047b82 */ /* 0x000e620000000a00 */
[----:B------:R-:W-:-:S07]  /*0110*/  IMAD.MOV.U32 R7, RZ, RZ, R6 ;  /* 0x000000ffff077224 */ /* 0x000fce00078e0006 */
.L_x_3:
[----:B0-----:R-:W-:-:S04]  /*0120*/  IMAD.IADD R3, R8, 0x1, R7 ;  /* 0x0000000108037824 */ /* 0x001fc800078e0207 */
[----:B-1----:R-:W-:-:S06]  /*0130*/  IMAD.WIDE R2, R3, 0x4, R4 ;  /* 0x0000000403027825 */ /* 0x002fcc00078e0204 */
[----:B------:R-:W2:Y:S01]  /*0140*/  LDG.E R3, desc[UR6][R2.64] ;  /* 0x0000000602037981 */ /* 0x000ea2000c1e1900 */
[----:B------:R-:W-:-:S05]  /*0150*/  IMAD.IADD R7, R6, 0x1, R7 ;  /* 0x0000000106077824 */ /* 0x000fca00078e0207 */
[----:B------:R-:W-:Y:S02]  /*0160*/  ISETP.GT.AND P0, PT, R7, UR5, PT ;  /* 0x0000000507007c0c */ /* 0x000fe4000bf04270 */
[----:B--2--5:R-:W-:-:S11]  /*0170*/  FMNMX R0, R3, R0, !PT ;  /* 0x0000000003007209 */ /* 0x024fd60007800000 */
[----:B------:R-:W-:Y:S05]  /*0180*/  @!P0 BRA `(.L_x_3) ;  /* 0xfffffffc00e48947 */ /* 0x000fea000383ffff */
.L_x_2:
[----:B------:R-:W1:Y:S01]  /*0190*/  S2UR UR5, SR_CgaCtaId ;  /* 0x00000000000579c3 */ /* 0x000e620000008800 */
[----:B------:R-:W-:Y:S01]  /*01a0*/  UMOV UR4, 0x400 ;  /* 0x0000040000047882 */ /* 0x000fe20000000000 */
[----:B------:R-:W-:Y:S02]  /*01b0*/  ISETP.GE.U32.AND P1, PT, R6, 0x2, PT ;  /* 0x000000020600780c */ /* 0x000fe40003f26070 */
[----:B------:R-:W-:Y:S01]  /*01c0*/  ISETP.NE.AND P0, PT, R8, RZ, PT ;  /* 0x000000ff0800720c */ /* 0x000fe20003f05270 */
[----:B-1----:R-:W-:-:S06]  /*01d0*/  ULEA UR4, UR5, UR4, 0x18 ;  /* 0x0000000405047291 */ /* 0x002fcc000f8ec0ff */
[----:B0-----:R-:W-:-:S05]  /*01e0*/  LEA R3, R8, UR4, 0x2 ;  /* 0x0000000408037c11 */ /* 0x001fca000f8e10ff */
[----:B-----5:R0:W-:Y:S01]  /*01f0*/  STS [R3], R0 ;  /* 0x0000000003007388 */ /* 0x0201e20000000800 */
[----:B------:R-:W-:Y:S06]  /*0200*/  BAR.SYNC.DEFER_BLOCKING 0x0 ;  /* 0x0000000000007b1d */ /* 0x000fec0000010000 */
[----:B------:R-:W-:Y:S05]  /*0210*/  @!P1 BRA `(.L_x_4) ;  /* 0x00000000002c9947 */ /* 0x000fea0003800000 */
.L_x_5:
[----:B------:R-:W-:-:S04]  /*0220*/  SHF.R.U32.HI R4, RZ, 0x1, R6 ;  /* 0x00000001ff047819 */ /* 0x000fc80000011606 */
[----:B------:R-:W-:-:S13]  /*0230*/  ISETP.GE.U32.AND P1, PT, R8, R4, PT ;  /* 0x000000040800720c */ /* 0x000fda0003f26070 */
[----:B------:R-:W-:Y:S01]  /*0240*/  @!P1 IMAD R2, R4, 0x4, R3 ;  /* 0x0000000404029824 */ /* 0x000fe200078e0203 */
[----:B0-----:R-:W-:Y:S04]  /*0250*/  @!P1 LDS R0, [R3] ;  /* 0x0000000003009984 */ /* 0x001fe80000000800 */
[----:B------:R-:W0:Y:S02]  /*0260*/  @!P1 LDS R5, [R2] ;  /* 0x0000000002059984 */ /* 0x000e240000000800 */
[----:B0-----:R-:W-:-:S05]  /*0270*/  @!P1 FMNMX R0, R0, R5, !PT ;  /* 0x0000000500009209 */ /* 0x001fca0007800000 */
[----:B------:R1:W-:Y:S01]  /*0280*/  @!P1 STS [R3], R0 ;  /* 0x0000000003009388 */ /* 0x0003e20000000800 */
[----:B------:R-:W-:Y:S01]  /*0290*/  BAR.SYNC.DEFER_BLOCKING 0x0 ;  /* 0x0000000000007b1d */ /* 0x000fe20000010000 */
[----:B------:R-:W-:Y:S01]  /*02a0*/  ISETP.GT.U32.AND P1, PT, R6, 0x3, PT ;  /* 0x000000030600780c */ /* 0x000fe20003f24070 */
[----:B------:R-:W-:-:S12]  /*02b0*/  IMAD.MOV.U32 R6, RZ, RZ, R4 ;  /* 0x000000ffff067224 */ /* 0x000fd800078e0004 */
[----:B-1----:R-:W-:Y:S05]  /*02c0*/  @P1 BRA `(.L_x_5) ;  /* 0xfffffffc00d41947 */ /* 0x002fea000383ffff */
.L_x_4:
[----:B------:R-:W-:Y:S05]  /*02d0*/  @P0 EXIT ;  /* 0x000000000000094d */ /* 0x000fea0003800000 */
[----:B------:R-:W1:Y:S01]  /*02e0*/  S2UR UR5, SR_CgaCtaId ;  /* 0x00000000000579c3 */ /* 0x000e620000008800 */
[----:B------:R-:W-:-:S07]  /*02f0*/  UMOV UR4, 0x400 ;  /* 0x0000040000047882 */ /* 0x000fce0000000000 */
[----:B0-----:R-:W0:Y:S01]  /*0300*/  LDC.64 R2, c[0x0][0x380] ;  /* 0x0000e000ff027b82 */ /* 0x001e220000000a00 */
[----:B-1----:R-:W-:-:S09]  /*0310*/  ULEA UR4, UR5, UR4, 0x18 ;  /* 0x0000000405047291 */ /* 0x002fd2000f8ec0ff */
[----:B------:R-:W0:Y:S04]  /*0320*/  LDS R5, [UR4] ;  /* 0x00000004ff057984 */ /* 0x000e280008000800 */
[----:B0-----:R-:W-:Y:S01]  /*0330*/  STG.E desc[UR6][R2.64], R5 ;  /* 0x0000000502007986 */ /* 0x001fe2000c101906 */
[----:B------:R-:W-:Y:S05]  /*0340*/  EXIT ;  /* 0x000000000000794d */ /* 0x000fea0003800000 */
.L_x_6:
[----:B------:R-:W-:-:S00]  /*0350*/  BRA `(.L_x_6) ;  /* 0xfffffffc00fc7947 */ /* 0x000fc0000383ffff */
[----:B------:R-:W-:-:S00]  /*0360*/  NOP ;  /* 0x0000000000007918 */ /* 0x000fc00000000000 */
        /* <DEDUP_REMOVED lines=9> */
.L_x_12:


//--------------------- .text._Z12jacobikernelPfS_S_iifff --------------------------
	.section	.text._Z12jacobikernelPfS_S_iifff,"ax",@progbits
	.align	128
        .global         _Z12jacobikernelPfS_S_iifff
        .type           _Z12jacobikernelPfS_S_iifff,@function
        .size           _Z12jacobikernelPfS_S_iifff,(.L_x_13 - _Z12jacobikernelPfS_S_iifff)
        .other          _Z12jacobikernelPfS_S_iifff,@"STO_CUDA_ENTRY STV_DEFAULT"
_Z12jacobikernelPfS_S_iifff:
.text._Z12jacobikernelPfS_S_iifff:
[----:B------:R-:W-:Y:S01]  /*0000*/  LDC R1, c[0x0][0x37c] ;  /* 0x0000df00ff017b82 */ /* 0x000fe20000000800 */
[----:B------:R-:W0:Y:S07]  /*0010*/  S2R R11, SR_TID.Y ;  /* 0x00000000000b7919 */ /* 0x000e2e0000002200 */
[----:B------:R-:W1:Y:S01]  /*0020*/  LDC.64 R4, c[0x0][0x398] ;  /* 0x0000e600ff047b82 */ /* 0x000e620000000a00 */
[----:B------:R-:W2:Y:S01]  /*0030*/  LDCU.64 UR6, c[0x0][0x358] ;  /* 0x00006b00ff0677ac */ /* 0x000ea20008000a00 */
[----:B------:R-:W-:Y:S01]  /*0040*/  BSSY.RECONVERGENT B0, `(.L_x_7) ;  /* 0x0000031000007945 */ /* 0x000fe20003800200 */
[----:B------:R-:W0:Y:S01]  /*0050*/  S2R R0, SR_CTAID.Y ;  /* 0x0000000000007919 */ /* 0x000e220000002600 */
[----:B------:R-:W3:Y:S04]  /*0060*/  S2R R9, SR_TID.X ;  /* 0x0000000000097919 */ /* 0x000ee80000002100 */
[----:B------:R-:W3:Y:S08]  /*0070*/  S2UR UR8, SR_CTAID.X ;  /* 0x00000000000879c3 */ /* 0x000ef00000002500 */
[----:B------:R-:W3:Y:S01]  /*0080*/  LDC R8, c[0x0][0x360] ;  /* 0x0000d800ff087b82 */ /* 0x000ee20000000800 */
[----:B------:R-:W0:Y:S01]  /*0090*/  LDCU UR9, c[0x0][0x364] ;  /* 0x00006c80ff0977ac */ /* 0x000e220008000800 */
[----:B-1----:R-:W-:-:S06]  /*00a0*/  IADD3 R10, PT, PT, R4, -0x1, RZ ;  /* 0xffffffff040a7810 */ /* 0x002fcc0007ffe0ff */
[----:B------:R-:W1:Y:S01]  /*00b0*/  LDC.64 R2, c[0x0][0x388] ;  /* 0x0000e200ff027b82 */ /* 0x000e620000000a00 */
[----:B------:R-:W-:-:S07]  /*00c0*/  IADD3 R15, PT, PT, R5, -0x1, RZ ;  /* 0xffffffff050f7810 */ /* 0x000fce0007ffe0ff */
[----:B------:R-:W4:Y:S01]  /*00d0*/  LDC.64 R6, c[0x0][0x380] ;  /* 0x0000e000ff067b82 */ /* 0x000f220000000a00 */
[----:B0-----:R-:W-:-:S05]  /*00e0*/  IMAD R12, R0, UR9, R11 ;  /* 0x00000009000c7c24 */ /* 0x001fca000f8e020b */
[----:B------:R-:W-:Y:S01]  /*00f0*/  IADD3 R13, PT, PT, R12, 0x1, RZ ;  /* 0x000000010c0d7810 */ /* 0x000fe20007ffe0ff */
[----:B---3--:R-:W-:-:S03]  /*0100*/  IMAD R4, R8, UR8, R9 ;  /* 0x0000000808047c24 */ /* 0x008fc6000f8e0209 */
[----:B------:R-:W-:Y:S02]  /*0110*/  ISETP.GE.AND P0, PT, R13, R10, PT ;  /* 0x0000000a0d00720c */ /* 0x000fe40003f06270 */
[----:B------:R-:W-:-:S04]  /*0120*/  IADD3 R10, PT, PT, R4, 0x1, RZ ;  /* 0x00000001040a7810 */ /* 0x000fc80007ffe0ff */
[----:B------:R-:W-:Y:S01]  /*0130*/  ISETP.GE.OR P0, PT, R10, R15, P0 ;  /* 0x0000000f0a00720c */ /* 0x000fe20000706670 */
[----:B------:R-:W-:-:S04]  /*0140*/  IMAD R15, R13, R5, R10 ;  /* 0x000000050d0f7224 */ /* 0x000fc800078e020a */
[----:B-1----:R-:W-:-:S04]  /*0150*/  IMAD.WIDE R2, R15, 0x4, R2 ;  /* 0x000000040f027825 */ /* 0x002fc800078e0202 */
[----:B----4-:R-:W-:-:S04]  /*0160*/  IMAD.WIDE R6, R15, 0x4, R6 ;  /* 0x000000040f067825 */ /* 0x010fc800078e0206 */
[----:B--2---:R-:W-:Y:S05]  /*0170*/  @P0 BRA `(.L_x_8) ;  /* 0x0000000000740947 */ /* 0x004fea0003800000 */
[----:B------:R-:W0:Y:S01]  /*0180*/  LDC.64 R16, c[0x0][0x380] ;  /* 0x0000e000ff107b82 */ /* 0x000e220000000a00 */
[-CC-:B------:R-:W-:Y:S01]  /*0190*/  IMAD R4, R13, R5.reuse, R10.reuse ;  /* 0x000000050d047224 */ /* 0x180fe200078e020a */
[----:B------:R-:W1:Y:S01]  /*01a0*/  LDCU.64 UR4, c[0x0][0x3a0] ;  /* 0x00007400ff0477ac */ /* 0x000e620008000a00 */
[----:B------:R-:W-:Y:S01]  /*01b0*/  IMAD R15, R12, R5, R10 ;  /* 0x000000050c0f7224 */ /* 0x000fe200078e020a */
[----:B------:R-:W2:Y:S04]  /*01c0*/  LDCU UR10, c[0x0][0x3a8] ;  /* 0x00007500ff0a77ac */ /* 0x000ea80008000800 */
[----:B------:R-:W3:Y:S01]  /*01d0*/  LDC.64 R18, c[0x0][0x388] ;  /* 0x0000e200ff127b82 */ /* 0x000ee20000000a00 */
[----:B0-----:R-:W-:-:S04]  /*01e0*/  IMAD.WIDE R12, R4, 0x4, R16 ;  /* 0x00000004040c7825 */ /* 0x001fc800078e0210 */
[----:B------:R-:W-:Y:S01]  /*01f0*/  IMAD.WIDE R16, R15, 0x4, R16 ;  /* 0x000000040f107825 */ /* 0x000fe200078e0210 */
[----:B------:R-:W4:Y:S04]  /*0200*/  LDG.E R10, desc[UR6][R12.64+-0x4] ;  /* 0xfffffc060c0a7981 */ /* 0x000f28000c1e1900 */
[----:B------:R-:W4:Y:S01]  /*0210*/  LDG.E R21, desc[UR6][R16.64] ;  /* 0x0000000610157981 */ /* 0x000f22000c1e1900 */
[----:B------:R-:W-:-:S03]  /*0220*/  IMAD.WIDE R14, R5, 0x4, R12 ;  /* 0x00000004050e7825 */ /* 0x000fc600078e020c */
[----:B------:R-:W5:Y:S04]  /*0230*/  LDG.E R23, desc[UR6][R12.64+0x4] ;  /* 0x000004060c177981 */ /* 0x000f68000c1e1900 */
[----:B------:R-:W2:Y:S04]  /*0240*/  LDG.E R20, desc[UR6][R16.64+-0x4] ;  /* 0xfffffc0610147981 */ /* 0x000ea8000c1e1900 */
[----:B------:R-:W2:Y:S04]  /*0250*/  LDG.E R25, desc[UR6][R14.64] ;  /* 0x000000060e197981 */ /* 0x000ea8000c1e1900 */
[----:B------:R-:W2:Y:S04]  /*0260*/  LDG.E R27, desc[UR6][R14.64+-0x4] ;  /* 0xfffffc060e1b7981 */ /* 0x000ea8000c1e1900 */
[----:B------:R-:W2:Y:S04]  /*0270*/  LDG.E R29, desc[UR6][R16.64+0x4] ;  /* 0x00000406101d7981 */ /* 0x000ea8000c1e1900 */
[----:B------:R-:W2:Y:S04]  /*0280*/  LDG.E R5, desc[UR6][R12.64] ;  /* 0x000000060c057981 */ /* 0x000ea8000c1e1900 */
[----:B------:R-:W2:Y:S01]  /*0290*/  LDG.E R22, desc[UR6][R14.64+0x4] ;  /* 0x000004060e167981 */ /* 0x000ea2000c1e1900 */
[----:B---3--:R-:W-:-:S04]  /*02a0*/  IMAD.WIDE R18, R4, 0x4, R18 ;  /* 0x0000000404127825 */ /* 0x008fc800078e0212 */
[----:B----4-:R-:W-:-:S04]  /*02b0*/  FADD R10, R10, R21 ;  /* 0x000000150a0a7221 */ /* 0x010fc80000000000 */
[----:B-----5:R-:W-:-:S04]  /*02c0*/  FADD R10, R10, R23 ;  /* 0x000000170a0a7221 */ /* 0x020fc80000000000 */
[----:B--2---:R-:W-:Y:S01]  /*02d0*/  FADD R10, R10, R25 ;  /* 0x000000190a0a7221 */ /* 0x004fe20000000000 */
[----:B------:R-:W-:-:S03]  /*02e0*/  FADD R20, R20, R27 ;  /* 0x0000001b14147221 */ /* 0x000fc60000000000 */
[----:B-1----:R-:W-:Y:S01]  /*02f0*/  FMUL R10, R10, UR5 ;  /* 0x000000050a0a7c20 */ /* 0x002fe20008400000 */
[----:B------:R-:W-:-:S03]  /*0300*/  FADD R20, R20, R29 ;  /* 0x0000001d14147221 */ /* 0x000fc60000000000 */
[----:B------:R-:W-:Y:S01]  /*0310*/  FFMA R5, R5, UR4, R10 ;  /* 0x0000000405057c23 */ /* 0x000fe2000800000a */
[----:B------:R-:W-:-:S04]  /*0320*/  FADD R20, R20, R22 ;  /* 0x0000001614147221 */ /* 0x000fc80000000000 */
[----:B------:R-:W-:-:S05]  /*0330*/  FFMA R5, R20, UR10, R5 ;  /* 0x0000000a14057c23 */ /* 0x000fca0008000005 */
[----:B------:R0:W-:Y:S02]  /*0340*/  STG.E desc[UR6][R18.64], R5 ;  /* 0x0000000512007986 */ /* 0x0001e4000c101906 */
.L_x_8:
[----:B------:R-:W-:Y:S05]  /*0350*/  BSYNC.RECONVERGENT B0 ;  /* 0x0000000000007941 */ /* 0x000fea0003800200 */
.L_x_7:
[----:B------:R-:W2:Y:S04]  /*0360*/  LDG.E R3, desc[UR6][R2.64] ;  /* 0x0000000602037981 */ /* 0x000ea8000c1e1900 */
[----:B------:R-:W2:Y:S01]  /*0370*/  LDG.E R6, desc[UR6][R6.64] ;  /* 0x0000000606067981 */ /* 0x000ea2000c1e1900 */
[----:B------:R-:W1:Y:S01]  /*0380*/  S2UR UR5, SR_CgaCtaId ;  /* 0x00000000000579c3 */ /* 0x000e620000008800 */
[----:B------:R-:W-:Y:S01]  /*0390*/  IMAD R9, R11, R8, R9 ;  /* 0x000000080b097224 */ /* 0x000fe200078e0209 */
[----:B------:R-:W-:Y:S01]  /*03a0*/  UMOV UR4, 0x400 ;  /* 0x0000040000047882 */ /* 0x000fe20000000000 */
[----:B------:R-:W-:-:S03]  /*03b0*/  IMAD R8, R8, UR9, RZ ;  /* 0x0000000908087c24 */ /* 0x000fc6000f8e02ff */
[----:B------:R-:W-:Y:S02]  /*03c0*/  ISETP.NE.AND P0, PT, R9, RZ, PT ;  /* 0x000000ff0900720c */ /* 0x000fe40003f05270 */
[----:B------:R-:W-:Y:S01]  /*03d0*/  ISETP.GE.U32.AND P1, PT, R8, 0x2, PT ;  /* 0x000000020800780c */ /* 0x000fe20003f26070 */
[----:B-1----:R-:W-:-:S06]  /*03e0*/  ULEA UR4, UR5, UR4, 0x18 ;  /* 0x0000000405047291 */ /* 0x002fcc000f8ec0ff */
[----:B0-----:R-:W-:Y:S01]  /*03f0*/  LEA R5, R9, UR4, 0x2 ;  /* 0x0000000409057c11 */ /* 0x001fe2000f8e10ff */
[----:B--2---:R-:W-:-:S04]  /*0400*/  FADD R4, -R6, R3 ;  /* 0x0000000306047221 */ /* 0x004fc80000000100 */
[----:B------:R-:W-:-:S05]  /*0410*/  FADD R4, |R4|, -RZ ;  /* 0x800000ff04047221 */ /* 0x000fca0000000200 */
[----:B------:R0:W-:Y:S01]  /*0420*/  STS [R5], R4 ;  /* 0x0000000405007388 */ /* 0x0001e20000000800 */
[----:B------:R-:W-:Y:S06]  /*0430*/  BAR.SYNC.DEFER_BLOCKING 0x0 ;  /* 0x0000000000007b1d */ /* 0x000fec0000010000 */
[----:B------:R-:W-:Y:S05]  /*0440*/  @!P1 BRA `(.L_x_9) ;  /* 0x00000000002c9947 */ /* 0x000fea0003800000 */
.L_x_10:
[----:B0-----:R-:W-:-:S04]  /*0450*/  SHF.R.U32.HI R4, RZ, 0x1, R8 ;  /* 0x00000001ff047819 */ /* 0x001fc80000011608 */
[----:B------:R-:W-:-:S13]  /*0460*/  ISETP.GE.U32.AND P1, PT, R9, R4, PT ;  /* 0x000000040900720c */ /* 0x000fda0003f26070 */
[----:B------:R-:W-:Y:S01]  /*0470*/  @!P1 LEA R3, R4, R5, 0x2 ;  /* 0x0000000504039211 */ /* 0x000fe200078e10ff */
[----:B------:R-:W-:Y:S05]  /*0480*/  @!P1 LDS R2, [R5] ;  /* 0x0000000005029984 */ /* 0x000fea0000000800 */
[----:B------:R-:W0:Y:S02]  /*0490*/  @!P1 LDS R3, [R3] ;  /* 0x0000000003039984 */ /* 0x000e240000000800 */
[----:B0-----:R-:W-:-:S05]  /*04a0*/  @!P1 FMNMX R2, R2, R3, !PT ;  /* 0x0000000302029209 */ /* 0x001fca0007800000 */
[----:B------:R1:W-:Y:S01]  /*04b0*/  @!P1 STS [R5], R2 ;  /* 0x0000000205009388 */ /* 0x0003e20000000800 */
[----:B------:R-:W-:Y:S01]  /*04c0*/  BAR.SYNC.DEFER_BLOCKING 0x0 ;  /* 0x0000000000007b1d */ /* 0x000fe20000010000 */
[----:B------:R-:W-:Y:S02]  /*04d0*/  ISETP.GT.U32.AND P1, PT, R8, 0x3, PT ;  /* 0x000000030800780c */ /* 0x000fe40003f24070 */
[----:B------:R-:W-:-:S11]  /*04e0*/  MOV R8, R4 ;  /* 0x0000000400087202 */ /* 0x000fd60000000f00 */
[----:B-1----:R-:W-:Y:S05]  /*04f0*/  @P1 BRA `(.L_x_10) ;  /* 0xfffffffc00d41947 */ /* 0x002fea000383ffff */
.L_x_9:
[----:B------:R-:W-:Y:S05]  /*0500*/  @P0 EXIT ;  /* 0x000000000000094d */ /* 0x000fea0003800000 */
[----:B------:R-:W1:Y:S01]  /*0510*/  S2UR UR5, SR_CgaCtaId ;  /* 0x00000000000579c3 */ /* 0x000e620000008800 */
[----:B------:R-:W-:-:S07]  /*0520*/  UMOV UR4, 0x400 ;  /* 0x0000040000047882 */ /* 0x000fce0000000000 */
[----:B------:R-:W2:Y:S08]  /*0530*/  LDC R7, c[0x0][0x370] ;  /* 0x0000dc00ff077b82 */ /* 0x000eb00000000800 */
[----:B------:R-:W3:Y:S01]  /*0540*/  LDC.64 R2, c[0x0][0x390] ;  /* 0x0000e400ff027b82 */ /* 0x000ee20000000a00 */
[----:B-1----:R-:W-:Y:S01]  /*0550*/  ULEA UR4, UR5, UR4, 0x18 ;  /* 0x0000000405047291 */ /* 0x002fe2000f8ec0ff */
[----:B--2---:R-:W-:-:S08]  /*0560*/  IMAD R7, R0, R7, UR8 ;  /* 0x0000000800077e24 */ /* 0x004fd0000f8e0207 */
[----:B0-----:R-:W0:Y:S01]  /*0570*/  LDS R5, [UR4] ;  /* 0x00000004ff057984 */ /* 0x001e220008000800 */
[----:B---3--:R-:W-:-:S05]  /*0580*/  IMAD.WIDE.U32 R2, R7, 0x4, R2 ;  /* 0x0000000407027825 */ /* 0x008fca00078e0002 */
[----:B0-----:R-:W-:Y:S01]  /*0590*/  STG.E desc[UR6][R2.64], R5 ;  /* 0x0000000502007986 */ /* 0x001fe2000c101906 */
[----:B------:R-:W-:Y:S05]  /*05a0*/  EXIT ;  /* 0x000000000000794d */ /* 0x000fea0003800000 */
.L_x_11:
        /* <DEDUP_REMOVED lines=13> */
.L_x_13:


//--------------------- .nv.shared._Z15reductionkernelPfi --------------------------
	.section	.nv.shared._Z15reductionkernelPfi,"aw",@nobits
	.sectionflags	@""
	.align	4
.nv.shared._Z15reductionkernelPfi:
	.zero		2048


//--------------------- .nv.shared.reserved.0     --------------------------
	.section	.nv.shared.reserved.0,"aw",@nobits
	.weak		__nv_reservedSMEM_offset_0_alias
	.size		__nv_reservedSMEM_offset_0_alias, 0, 64
	.other		__nv_reservedSMEM_offset_0_alias,@"STO_CUDA_RESERVED_SHARED STV_DEFAULT"
__nv_reservedSMEM_offset_0_alias:
	.zero		0
	.zero		64


//--------------------- .nv.shared._Z12jacobikernelPfS_S_iifff --------------------------
	.section	.nv.shared._Z12jacobikernelPfS_S_iifff,"aw",@nobits
	.sectionflags	@""
	.align	4
.nv.shared._Z12jacobikernelPfS_S_iifff:
	.zero		2048


//--------------------- .nv.constant0._Z15reductionkernelPfi --------------------------
	.section	.nv.constant0._Z15reductionkernelPfi,"a",@progbits
	.sectionflags	@""
	.align	4
.nv.constant0._Z15reductionkernelPfi:
	.zero		908


//--------------------- .nv.constant0._Z12jacobikernelPfS_S_iifff --------------------------
	.section	.nv.constant0._Z12jacobikernelPfS_S_iifff,"a",@progbits
	.sectionflags	@""
	.align	4
.nv.constant0._Z12jacobikernelPfS_S_iifff:
	.zero		940


//--------------------- SYMBOLS --------------------------

	.type		.nv.reservedSmem.offset0,@object
	.size		.nv.reservedSmem.offset0,0x4
	.type		.nv.reservedSmem.cap,@object
	.size		.nv.reservedSmem.cap,0x4
